//
// Generated by NVIDIA NVVM Compiler
//
// Compiler Build ID: CL-36424714
// Cuda compilation tools, release 13.0, V13.0.88
// Based on NVVM 20.0.0
//

.version 9.0
.target sm_100
.address_size 64

	// .globl	_Z12gaussianPassiiPfS_

.visible .entry _Z12gaussianPassiiPfS_(
	.param .u32 _Z12gaussianPassiiPfS__param_0,
	.param .u32 _Z12gaussianPassiiPfS__param_1,
	.param .u64 .ptr .align 1 _Z12gaussianPassiiPfS__param_2,
	.param .u64 .ptr .align 1 _Z12gaussianPassiiPfS__param_3
)
{
	.reg .pred 	%p<7>;
	.reg .b32 	%r<40>;
	.reg .b32 	%f<16>;
	.reg .b64 	%rd<23>;

	ld.param.u32 	%r13, [_Z12gaussianPassiiPfS__param_0];
	ld.param.u32 	%r14, [_Z12gaussianPassiiPfS__param_1];
	ld.param.u64 	%rd3, [_Z12gaussianPassiiPfS__param_2];
	ld.param.u64 	%rd4, [_Z12gaussianPassiiPfS__param_3];
	cvta.to.global.u64 	%rd1, %rd4;
	cvta.to.global.u64 	%rd2, %rd3;
	mov.u32 	%r15, %ctaid.x;
	mov.u32 	%r16, %ntid.x;
	mov.u32 	%r17, %tid.x;
	mad.lo.s32 	%r38, %r15, %r16, %r17;
	mov.u32 	%r18, %nctaid.x;
	mul.lo.s32 	%r2, %r16, %r18;
	setp.ge.s32 	%p1, %r38, %r14;
	@%p1 bra 	$L__BB0_7;
	mul.lo.s32 	%r3, %r13, %r13;
	add.s32 	%r19, %r38, %r2;
	max.s32 	%r20, %r14, %r19;
	setp.lt.s32 	%p2, %r19, %r14;
	selp.u32 	%r21, 1, 0, %p2;
	add.s32 	%r22, %r19, %r21;
	sub.s32 	%r23, %r20, %r22;
	div.u32 	%r24, %r23, %r2;
	add.s32 	%r4, %r24, %r21;
	and.b32  	%r25, %r4, 3;
	setp.eq.s32 	%p3, %r25, 3;
	@%p3 bra 	$L__BB0_4;
	add.s32 	%r26, %r4, 1;
	and.b32  	%r27, %r26, 3;
	neg.s32 	%r36, %r27;
$L__BB0_3:
	.pragma "nounroll";
	mul.wide.s32 	%rd5, %r38, 4;
	add.s64 	%rd6, %rd1, %rd5;
	rem.s32 	%r28, %r38, %r3;
	mul.wide.s32 	%rd7, %r28, 4;
	add.s64 	%rd8, %rd2, %rd7;
	ld.global.f32 	%f1, [%rd8];
	ld.global.f32 	%f2, [%rd6];
	mul.f32 	%f3, %f1, %f2;
	st.global.f32 	[%rd6], %f3;
	add.s32 	%r38, %r38, %r2;
	add.s32 	%r36, %r36, 1;
	setp.ne.s32 	%p4, %r36, 0;
	@%p4 bra 	$L__BB0_3;
$L__BB0_4:
	setp.lt.u32 	%p5, %r4, 3;
	@%p5 bra 	$L__BB0_7;
	mul.wide.s32 	%rd15, %r2, 4;
$L__BB0_6:
	rem.s32 	%r29, %r38, %r3;
	mul.wide.s32 	%rd9, %r29, 4;
	add.s64 	%rd10, %rd2, %rd9;
	ld.global.f32 	%f4, [%rd10];
	mul.wide.s32 	%rd11, %r38, 4;
	add.s64 	%rd12, %rd1, %rd11;
	ld.global.f32 	%f5, [%rd12];
	mul.f32 	%f6, %f4, %f5;
	st.global.f32 	[%rd12], %f6;
	add.s32 	%r30, %r38, %r2;
	rem.s32 	%r31, %r30, %r3;
	mul.wide.s32 	%rd13, %r31, 4;
	add.s64 	%rd14, %rd2, %rd13;
	ld.global.f32 	%f7, [%rd14];
	add.s64 	%rd16, %rd12, %rd15;
	ld.global.f32 	%f8, [%rd16];
	mul.f32 	%f9, %f7, %f8;
	st.global.f32 	[%rd16], %f9;
	add.s32 	%r32, %r30, %r2;
	rem.s32 	%r33, %r32, %r3;
	mul.wide.s32 	%rd17, %r33, 4;
	add.s64 	%rd18, %rd2, %rd17;
	ld.global.f32 	%f10, [%rd18];
	add.s64 	%rd19, %rd16, %rd15;
	ld.global.f32 	%f11, [%rd19];
	mul.f32 	%f12, %f10, %f11;
	st.global.f32 	[%rd19], %f12;
	add.s32 	%r34, %r32, %r2;
	rem.s32 	%r35, %r34, %r3;
	mul.wide.s32 	%rd20, %r35, 4;
	add.s64 	%rd21, %rd2, %rd20;
	ld.global.f32 	%f13, [%rd21];
	add.s64 	%rd22, %rd19, %rd15;
	ld.global.f32 	%f14, [%rd22];
	mul.f32 	%f15, %f13, %f14;
	st.global.f32 	[%rd22], %f15;
	add.s32 	%r38, %r34, %r2;
	setp.lt.s32 	%p6, %r38, %r14;
	@%p6 bra 	$L__BB0_6;
$L__BB0_7:
	ret;

}


// ===== COMPILED SASS (sm_100) =====

	.target	sm_100

	.elftype	@"ET_EXEC"


//--------------------- .note.nv.tkinfo           --------------------------
	.section	.note.nv.tkinfo,"",@"SHT_NOTE"
	.sectionflags	@"SHF_NOTE_NV_TKINFO"
	.tkinfo
        /*0018*/ 	.word	0x00000002
        /*0030*/ 	.string	""
        /*0030*/ 	.string	"ptxas"
        /*0030*/ 	.string	"Cuda compilation tools, release 13.0, V13.0.88"
        /*0030*/ 	.string	"Build cuda_13.0.r13.0/compiler.36424714_0"
        /*0030*/ 	.string	"-arch sm_100 -m 64 "



//--------------------- .note.nv.cuinfo           --------------------------
	.section	.note.nv.cuinfo,"",@"SHT_NOTE"
	.sectionflags	@"SHF_NOTE_NV_CUINFO"
        /*0018*/ 	.short	0x0002
        /*001a*/ 	.short	0x0064
        /*001c*/ 	.short	0x0082
	.zero		2


//--------------------- .nv.info                  --------------------------
	.section	.nv.info,"",@"SHT_CUDA_INFO"
	.align	4


	//----- nvinfo : EIATTR_REGCOUNT
	.align		4
        /*0000*/ 	.byte	0x04, 0x2f
        /*0002*/ 	.short	(.L_1 - .L_0)
	.align		4
.L_0:
        /*0004*/ 	.word	index@(_Z12gaussianPassiiPfS_)
        /*0008*/ 	.word	0x0000001a


	//----- nvinfo : EIATTR_FRAME_SIZE
	.align		4
.L_1:
        /*000c*/ 	.byte	0x04, 0x11
        /*000e*/ 	.short	(.L_3 - .L_2)
	.align		4
.L_2:
        /*0010*/ 	.word	index@(_Z12gaussianPassiiPfS_)
        /*0014*/ 	.word	0x00000000


	//----- nvinfo : EIATTR_MIN_STACK_SIZE
	.align		4
.L_3:
        /*0018*/ 	.byte	0x04, 0x12
        /*001a*/ 	.short	(.L_5 - .L_4)
	.align		4
.L_4:
        /*001c*/ 	.word	index@(_Z12gaussianPassiiPfS_)
        /*0020*/ 	.word	0x00000000
.L_5:


//--------------------- .nv.compat                --------------------------
	.section	.nv.compat,"",@"SHT_CUDA_COMPAT_INFO"
	.align	4
        /*0000*/ 	.byte	0x02, 0x09, 0x00, 0x00, 0x02, 0x02, 0x01, 0x00, 0x02, 0x05, 0x05, 0x00, 0x03, 0x07, 0x01, 0x01
        /*0010*/ 	.byte	0x02, 0x03, 0x00, 0x00, 0x02, 0x06, 0x01, 0x00, 0x04, 0x0b, 0x08, 0x00, 0x09, 0x00, 0x00, 0x00
        /*0020*/ 	.byte	0x00, 0x00, 0x00, 0x00


//--------------------- .nv.info._Z12gaussianPassiiPfS_ --------------------------
	.section	.nv.info._Z12gaussianPassiiPfS_,"",@"SHT_CUDA_INFO"
	.sectionflags	@""
	.align	4


	//----- nvinfo : EIATTR_CUDA_API_VERSION
	.align		4
        /*0000*/ 	.byte	0x04, 0x37
        /*0002*/ 	.short	(.L_7 - .L_6)
.L_6:
        /*0004*/ 	.word	0x00000082


	//----- nvinfo : EIATTR_KPARAM_INFO
	.align		4
.L_7:
        /*0008*/ 	.byte	0x04, 0x17
        /*000a*/ 	.short	(.L_9 - .L_8)
.L_8:
        /*000c*/ 	.word	0x00000000
        /*0010*/ 	.short	0x0003
        /*0012*/ 	.short	0x0010
        /*0014*/ 	.byte	0x00, 0xf5, 0x21, 0x00


	//----- nvinfo : EIATTR_KPARAM_INFO
	.align		4
.L_9:
        /*0018*/ 	.byte	0x04, 0x17
        /*001a*/ 	.short	(.L_11 - .L_10)
.L_10:
        /*001c*/ 	.word	0x00000000
        /*0020*/ 	.short	0x0002
        /*0022*/ 	.short	0x0008
        /*0024*/ 	.byte	0x00, 0xf5, 0x21, 0x00


	//----- nvinfo : EIATTR_KPARAM_INFO
	.align		4
.L_11:
        /*0028*/ 	.byte	0x04, 0x17
        /*002a*/ 	.short	(.L_13 - .L_12)
.L_12:
        /*002c*/ 	.word	0x00000000
        /*0030*/ 	.short	0x0001
        /*0032*/ 	.short	0x0004
        /*0034*/ 	.byte	0x00, 0xf0, 0x11, 0x00


	//----- nvinfo : EIATTR_KPARAM_INFO
	.align		4
.L_13:
        /*0038*/ 	.byte	0x04, 0x17
        /*003a*/ 	.short	(.L_15 - .L_14)
.L_14:
        /*003c*/ 	.word	0x00000000
        /*0040*/ 	.short	0x0000
        /*0042*/ 	.short	0x0000
        /*0044*/ 	.byte	0x00, 0xf0, 0x11, 0x00


	//----- nvinfo : EIATTR_SPARSE_MMA_MASK
	.align		4
.L_15:
        /*0048*/ 	.byte	0x03, 0x50
        /*004a*/ 	.short	0x0000


	//----- nvinfo : EIATTR_MAXREG_COUNT
	.align		4
        /*004c*/ 	.byte	0x03, 0x1b
        /*004e*/ 	.short	0x00ff


	//----- nvinfo : EIATTR_MERCURY_ISA_VERSION
	.align		4
        /*0050*/ 	.byte	0x03, 0x5f
        /*0052*/ 	.short	0x0101


	//----- nvinfo : EIATTR_VRC_CTA_INIT_COUNT
	.align		4
        /*0054*/ 	.byte	0x02, 0x4a
	.zero		1
	.zero		1


	//----- nvinfo : EIATTR_EXIT_INSTR_OFFSETS
	.align		4
        /*0058*/ 	.byte	0x04, 0x1c
        /*005a*/ 	.short	(.L_17 - .L_16)


	//   ....[0]....
.L_16:
        /*005c*/ 	.word	0x00000090


	//   ....[1]....
        /*0060*/ 	.word	0x00000520


	//   ....[2]....
        /*0064*/ 	.word	0x00000b40


	//----- nvinfo : EIATTR_CRS_STACK_SIZE
	.align		4
.L_17:
        /*0068*/ 	.byte	0x04, 0x1e
        /*006a*/ 	.short	(.L_19 - .L_18)
.L_18:
        /*006c*/ 	.word	0x00000000


	//----- nvinfo : EIATTR_CBANK_PARAM_SIZE
	.align		4
.L_19:
        /*0070*/ 	.byte	0x03, 0x19
        /*0072*/ 	.short	0x0018


	//----- nvinfo : EIATTR_PARAM_CBANK
	.align		4
        /*0074*/ 	.byte	0x04, 0x0a
        /*0076*/ 	.short	(.L_21 - .L_20)
	.align		4
.L_20:
        /*0078*/ 	.word	index@(.nv.constant0._Z12gaussianPassiiPfS_)
        /*007c*/ 	.short	0x0380
        /*007e*/ 	.short	0x0018


	//----- nvinfo : EIATTR_SW_WAR
	.align		4
.L_21:
        /*0080*/ 	.byte	0x04, 0x36
        /*0082*/ 	.short	(.L_23 - .L_22)
.L_22:
        /*0084*/ 	.word	0x00000008
.L_23:


//--------------------- .nv.callgraph             --------------------------
	.section	.nv.callgraph,"",@"SHT_CUDA_CALLGRAPH"
	.align	4
	.sectionentsize	8
	.align		4
        /*0000*/ 	.word	0x00000000
	.align		4
        /*0004*/ 	.word	0xffffffff
	.align		4
        /*0008*/ 	.word	0x00000000
	.align		4
        /*000c*/ 	.word	0xfffffffe
	.align		4
        /*0010*/ 	.word	0x00000000
	.align		4
        /*0014*/ 	.word	0xfffffffd
	.align		4
        /*0018*/ 	.word	0x00000000
	.align		4
        /*001c*/ 	.word	0xfffffffc


//--------------------- .text._Z12gaussianPassiiPfS_ --------------------------
	.section	.text._Z12gaussianPassiiPfS_,"ax",@progbits
	.align	128
        .global         _Z12gaussianPassiiPfS_
        .type           _Z12gaussianPassiiPfS_,@function
        .size           _Z12gaussianPassiiPfS_,(.L_x_5 - _Z12gaussianPassiiPfS_)
        .other          _Z12gaussianPassiiPfS_,@"STO_CUDA_ENTRY STV_DEFAULT"
_Z12gaussianPassiiPfS_:
.text._Z12gaussianPassiiPfS_:
[----:B------:R-:W-:Y:S01]  /*0000*/  LDC R1, c[0x0][0x37c] ;  /* 0x0000df00ff017b82 */ /* 0x000fe20000000800 */
[----:B------:R-:W0:Y:S07]  /*0010*/  S2R R8, SR_TID.X ;  /* 0x0000000000087919 */ /* 0x000e2e0000002100 */
[----:B------:R-:W0:Y:S01]  /*0020*/  S2UR UR4, SR_CTAID.X ;  /* 0x00000000000479c3 */ /* 0x000e220000002500 */
[----:B------:R-:W1:Y:S07]  /*0030*/  LDCU UR6, c[0x0][0x384] ;  /* 0x00007080ff0677ac */ /* 0x000e6e0008000800 */
[----:B------:R-:W0:Y:S01]  /*0040*/  LDC R9, c[0x0][0x360] ;  /* 0x0000d800ff097b82 */ /* 0x000e220000000800 */
[----:B------:R-:W2:Y:S01]  /*0050*/  LDCU UR5, c[0x0][0x370] ;  /* 0x00006e00ff0577ac */ /* 0x000ea20008000800 */
[----:B0-----:R-:W-:-:S02]  /*0060*/  IMAD R8, R9, UR4, R8 ;  /* 0x0000000409087c24 */ /* 0x001fc4000f8e0208 */
[----:B--2---:R-:W-:-:S03]  /*0070*/  IMAD R9, R9, UR5, RZ ;  /* 0x0000000509097c24 */ /* 0x004fc6000f8e02ff */
[----:B-1----:R-:W-:-:S13]  /*0080*/  ISETP.GE.AND P0, PT, R8, UR6, PT ;  /* 0x0000000608007c0c */ /* 0x002fda000bf06270 */
[----:B------:R-:W-:Y:S05]  /*0090*/  @P0 EXIT ;  /* 0x000000000000094d */ /* 0x000fea0003800000 */
[----:B------:R-:W0:Y:S01]  /*00a0*/  I2F.U32.RP R6, R9 ;  /* 0x0000000900067306 */ /* 0x000e220000209000 */
[C---:B------:R-:W-:Y:S01]  /*00b0*/  IADD3 R0, PT, PT, R9.reuse, R8, RZ ;  /* 0x0000000809007210 */ /* 0x040fe20007ffe0ff */
[----:B------:R-:W-:Y:S01]  /*00c0*/  IMAD.MOV R7, RZ, RZ, -R9 ;  /* 0x000000ffff077224 */ /* 0x000fe200078e0a09 */
[----:B------:R-:W-:Y:S01]  /*00d0*/  ISETP.NE.U32.AND P2, PT, R9, RZ, PT ;  /* 0x000000ff0900720c */ /* 0x000fe20003f45070 */
[----:B------:R-:W1:Y:S01]  /*00e0*/  LDCU.64 UR4, c[0x0][0x358] ;  /* 0x00006b00ff0477ac */ /* 0x000e620008000a00 */
[C---:B------:R-:W-:Y:S01]  /*00f0*/  ISETP.GE.AND P0, PT, R0.reuse, UR6, PT ;  /* 0x0000000600007c0c */ /* 0x040fe2000bf06270 */
[----:B------:R-:W-:Y:S01]  /*0100*/  BSSY.RECONVERGENT B0, `(.L_x_0) ;  /* 0x0000041000007945 */ /* 0x000fe20003800200 */
[----:B------:R-:W-:Y:S02]  /*0110*/  VIMNMX R5, PT, PT, R0, UR6, !PT ;  /* 0x0000000600057c48 */ /* 0x000fe4000ffe0100 */
[----:B------:R-:W-:-:S04]  /*0120*/  SEL R4, RZ, 0x1, P0 ;  /* 0x00000001ff047807 */ /* 0x000fc80000000000 */
[----:B------:R-:W-:Y:S01]  /*0130*/  IADD3 R0, PT, PT, R5, -R0, -R4 ;  /* 0x8000000005007210 */ /* 0x000fe20007ffe804 */
[----:B0-----:R-:W0:Y:S02]  /*0140*/  MUFU.RCP R6, R6 ;  /* 0x0000000600067308 */ /* 0x001e240000001000 */
[----:B0-----:R-:W-:-:S06]  /*0150*/  VIADD R2, R6, 0xffffffe ;  /* 0x0ffffffe06027836 */ /* 0x001fcc0000000000 */
[----:B------:R0:W2:Y:S02]  /*0160*/  F2I.FTZ.U32.TRUNC.NTZ R3, R2 ;  /* 0x0000000200037305 */ /* 0x0000a4000021f000 */
[----:B0-----:R-:W-:Y:S02]  /*0170*/  IMAD.MOV.U32 R2, RZ, RZ, RZ ;  /* 0x000000ffff027224 */ /* 0x001fe400078e00ff */
[----:B--2---:R-:W-:-:S04]  /*0180*/  IMAD R7, R7, R3, RZ ;  /* 0x0000000307077224 */ /* 0x004fc800078e02ff */
[----:B------:R-:W-:-:S06]  /*0190*/  IMAD.HI.U32 R3, R3, R7, R2 ;  /* 0x0000000703037227 */ /* 0x000fcc00078e0002 */
[----:B------:R-:W-:-:S04]  /*01a0*/  IMAD.HI.U32 R3, R3, R0, RZ ;  /* 0x0000000003037227 */ /* 0x000fc800078e00ff */
[----:B------:R-:W-:-:S04]  /*01b0*/  IMAD.MOV R2, RZ, RZ, -R3 ;  /* 0x000000ffff027224 */ /* 0x000fc800078e0a03 */
[----:B------:R-:W-:-:S05]  /*01c0*/  IMAD R0, R9, R2, R0 ;  /* 0x0000000209007224 */ /* 0x000fca00078e0200 */
[----:B------:R-:W-:-:S13]  /*01d0*/  ISETP.GE.U32.AND P0, PT, R0, R9, PT ;  /* 0x000000090000720c */ /* 0x000fda0003f06070 */
[----:B------:R-:W-:Y:S01]  /*01e0*/  @P0 IADD3 R0, PT, PT, -R9, R0, RZ ;  /* 0x0000000009000210 */ /* 0x000fe20007ffe1ff */
[----:B------:R-:W-:-:S03]  /*01f0*/  @P0 VIADD R3, R3, 0x1 ;  /* 0x0000000103030836 */ /* 0x000fc60000000000 */
[-C--:B------:R-:W-:Y:S02]  /*0200*/  ISETP.GE.U32.AND P1, PT, R0, R9.reuse, PT ;  /* 0x000000090000720c */ /* 0x080fe40003f26070 */
[----:B------:R-:W0:Y:S11]  /*0210*/  LDC R0, c[0x0][0x380] ;  /* 0x0000e000ff007b82 */ /* 0x000e360000000800 */
[----:B------:R-:W-:Y:S01]  /*0220*/  @P1 VIADD R3, R3, 0x1 ;  /* 0x0000000103031836 */ /* 0x000fe20000000000 */
[----:B------:R-:W-:-:S04]  /*0230*/  @!P2 LOP3.LUT R3, RZ, R9, RZ, 0x33, !PT ;  /* 0x00000009ff03a212 */ /* 0x000fc800078e33ff */
[----:B------:R-:W-:-:S04]  /*0240*/  IADD3 R6, PT, PT, R4, R3, RZ ;  /* 0x0000000304067210 */ /* 0x000fc80007ffe0ff */
[C---:B------:R-:W-:Y:S02]  /*0250*/  LOP3.LUT R2, R6.reuse, 0x3, RZ, 0xc0, !PT ;  /* 0x0000000306027812 */ /* 0x040fe400078ec0ff */
[----:B------:R-:W-:Y:S02]  /*0260*/  ISETP.GE.U32.AND P0, PT, R6, 0x3, PT ;  /* 0x000000030600780c */ /* 0x000fe40003f06070 */
[----:B------:R-:W-:Y:S01]  /*0270*/  ISETP.NE.AND P1, PT, R2, 0x3, PT ;  /* 0x000000030200780c */ /* 0x000fe20003f25270 */
[----:B0-----:R-:W-:-:S12]  /*0280*/  IMAD R0, R0, R0, RZ ;  /* 0x0000000000007224 */ /* 0x001fd800078e02ff */
[----:B-1----:R-:W-:Y:S05]  /*0290*/  @!P1 BRA `(.L_x_1) ;  /* 0x00000000009c9947 */ /* 0x002fea0003800000 */
[-C--:B------:R-:W-:Y:S01]  /*02a0*/  IABS R10, R0.reuse ;  /* 0x00000000000a7213 */ /* 0x080fe20000000000 */
[----:B------:R-:W0:Y:S01]  /*02b0*/  LDC.64 R2, c[0x0][0x390] ;  /* 0x0000e400ff027b82 */ /* 0x000e220000000a00 */
[----:B------:R-:W-:Y:S02]  /*02c0*/  IADD3 R6, PT, PT, R6, 0x1, RZ ;  /* 0x0000000106067810 */ /* 0x000fe40007ffe0ff */
[----:B------:R-:W1:Y:S01]  /*02d0*/  I2F.RP R11, R10 ;  /* 0x0000000a000b7306 */ /* 0x000e620000209400 */
[----:B------:R-:W-:Y:S02]  /*02e0*/  ISETP.NE.AND P1, PT, R0, RZ, PT ;  /* 0x000000ff0000720c */ /* 0x000fe40003f25270 */
[----:B------:R-:W-:Y:S01]  /*02f0*/  LOP3.LUT R13, R6, 0x3, RZ, 0xc0, !PT ;  /* 0x00000003060d7812 */ /* 0x000fe200078ec0ff */
[----:B------:R-:W-:Y:S01]  /*0300*/  IMAD.MOV.U32 R6, RZ, RZ, RZ ;  /* 0x000000ffff067224 */ /* 0x000fe200078e00ff */
[----:B------:R-:W2:Y:S01]  /*0310*/  LDC.64 R4, c[0x0][0x388] ;  /* 0x0000e200ff047b82 */ /* 0x000ea20000000a00 */
[----:B------:R-:W-:-:S02]  /*0320*/  LOP3.LUT R12, RZ, R0, RZ, 0x33, !PT ;  /* 0x00000000ff0c7212 */ /* 0x000fc400078e33ff */
[----:B------:R-:W-:Y:S01]  /*0330*/  IMAD.MOV R13, RZ, RZ, -R13 ;  /* 0x000000ffff0d7224 */ /* 0x000fe200078e0a0d */
[----:B-1----:R-:W1:Y:S02]  /*0340*/  MUFU.RCP R11, R11 ;  /* 0x0000000b000b7308 */ /* 0x002e640000001000 */
[----:B-1----:R-:W-:-:S06]  /*0350*/  VIADD R7, R11, 0xffffffe ;  /* 0x0ffffffe0b077836 */ /* 0x002fcc0000000000 */
[----:B------:R-:W1:Y:S02]  /*0360*/  F2I.FTZ.U32.TRUNC.NTZ R7, R7 ;  /* 0x0000000700077305 */ /* 0x000e64000021f000 */
[----:B-1----:R-:W-:-:S04]  /*0370*/  IMAD.MOV R15, RZ, RZ, -R7 ;  /* 0x000000ffff0f7224 */ /* 0x002fc800078e0a07 */
[----:B------:R-:W-:-:S04]  /*0380*/  IMAD R15, R15, R10, RZ ;  /* 0x0000000a0f0f7224 */ /* 0x000fc800078e02ff */
[----:B0-2---:R-:W-:-:S07]  /*0390*/  IMAD.HI.U32 R11, R7, R15, R6 ;  /* 0x0000000f070b7227 */ /* 0x005fce00078e0006 */
.L_x_2:
[----:B0-----:R-:W-:Y:S02]  /*03a0*/  IABS R6, R0 ;  /* 0x0000000000067213 */ /* 0x001fe40000000000 */
[----:B------:R-:W-:Y:S02]  /*03b0*/  IABS R7, R8 ;  /* 0x0000000800077213 */ /* 0x000fe40000000000 */
[----:B------:R-:W-:Y:S02]  /*03c0*/  IADD3 R14, PT, PT, RZ, -R6, RZ ;  /* 0x80000006ff0e7210 */ /* 0x000fe40007ffe0ff */
[----:B------:R-:W-:Y:S01]  /*03d0*/  ISETP.GE.AND P3, PT, R8, RZ, PT ;  /* 0x000000ff0800720c */ /* 0x000fe20003f66270 */
[----:B------:R-:W-:-:S04]  /*03e0*/  IMAD.HI.U32 R6, R11, R7, RZ ;  /* 0x000000070b067227 */ /* 0x000fc800078e00ff */
[----:B------:R-:W-:Y:S01]  /*03f0*/  IMAD R7, R6, R14, R7 ;  /* 0x0000000e06077224 */ /* 0x000fe200078e0207 */
[----:B------:R-:W-:-:S04]  /*0400*/  IABS R6, R0 ;  /* 0x0000000000067213 */ /* 0x000fc80000000000 */
[----:B------:R-:W-:-:S13]  /*0410*/  ISETP.GT.U32.AND P2, PT, R10, R7, PT ;  /* 0x000000070a00720c */ /* 0x000fda0003f44070 */
[----:B------:R-:W-:-:S05]  /*0420*/  @!P2 IMAD.IADD R7, R7, 0x1, -R6 ;  /* 0x000000010707a824 */ /* 0x000fca00078e0a06 */
[----:B------:R-:W-:-:S13]  /*0430*/  ISETP.GT.U32.AND P2, PT, R10, R7, PT ;  /* 0x000000070a00720c */ /* 0x000fda0003f44070 */
[----:B------:R-:W-:-:S05]  /*0440*/  @!P2 IMAD.IADD R7, R7, 0x1, -R6 ;  /* 0x000000010707a824 */ /* 0x000fca00078e0a06 */
[----:B------:R-:W-:-:S04]  /*0450*/  @!P3 IADD3 R7, PT, PT, -R7, RZ, RZ ;  /* 0x000000ff0707b210 */ /* 0x000fc80007ffe1ff */
[----:B------:R-:W-:Y:S01]  /*0460*/  SEL R15, R12, R7, !P1 ;  /* 0x000000070c0f7207 */ /* 0x000fe20004800000 */
[----:B------:R-:W-:-:S04]  /*0470*/  IMAD.WIDE R6, R8, 0x4, R2 ;  /* 0x0000000408067825 */ /* 0x000fc800078e0202 */
[----:B------:R-:W-:Y:S01]  /*0480*/  IMAD.WIDE R14, R15, 0x4, R4 ;  /* 0x000000040f0e7825 */ /* 0x000fe200078e0204 */
[----:B------:R-:W2:Y:S05]  /*0490*/  LDG.E R17, desc[UR4][R6.64] ;  /* 0x0000000406117981 */ /* 0x000eaa000c1e1900 */
[----:B------:R-:W2:Y:S01]  /*04a0*/  LDG.E R14, desc[UR4][R14.64] ;  /* 0x000000040e0e7981 */ /* 0x000ea2000c1e1900 */
[----:B------:R-:W-:Y:S02]  /*04b0*/  VIADD R13, R13, 0x1 ;  /* 0x000000010d0d7836 */ /* 0x000fe40000000000 */
[----:B------:R-:W-:-:S03]  /*04c0*/  IMAD.IADD R8, R9, 0x1, R8 ;  /* 0x0000000109087824 */ /* 0x000fc600078e0208 */
[----:B------:R-:W-:Y:S01]  /*04d0*/  ISETP.NE.AND P2, PT, R13, RZ, PT ;  /* 0x000000ff0d00720c */ /* 0x000fe20003f45270 */
[----:B--2---:R-:W-:-:S05]  /*04e0*/  FMUL R17, R14, R17 ;  /* 0x000000110e117220 */ /* 0x004fca0000400000 */
[----:B------:R0:W-:Y:S07]  /*04f0*/  STG.E desc[UR4][R6.64], R17 ;  /* 0x0000001106007986 */ /* 0x0001ee000c101904 */
[----:B------:R-:W-:Y:S05]  /*0500*/  @P2 BRA `(.L_x_2) ;  /* 0xfffffffc00a42947 */ /* 0x000fea000383ffff */
.L_x_1:
[----:B------:R-:W-:Y:S05]  /*0510*/  BSYNC.RECONVERGENT B0 ;  /* 0x0000000000007941 */ /* 0x000fea0003800200 */
.L_x_0:
[----:B------:R-:W-:Y:S05]  /*0520*/  @!P0 EXIT ;  /* 0x000000000000894d */ /* 0x000fea0003800000 */
[----:B------:R-:W-:Y:S01]  /*0530*/  IABS R16, R0 ;  /* 0x0000000000107213 */ /* 0x000fe20000000000 */
[----:B------:R-:W1:Y:S01]  /*0540*/  LDC.64 R2, c[0x0][0x390] ;  /* 0x0000e400ff027b82 */ /* 0x000e620000000a00 */
[----:B------:R-:W2:Y:S02]  /*0550*/  LDCU UR6, c[0x0][0x384] ;  /* 0x00007080ff0677ac */ /* 0x000ea40008000800 */
[----:B------:R-:W3:Y:S05]  /*0560*/  I2F.RP R10, R16 ;  /* 0x00000010000a7306 */ /* 0x000eea0000209400 */
[----:B------:R-:W4:Y:S03]  /*0570*/  LDC.64 R4, c[0x0][0x388] ;  /* 0x0000e200ff047b82 */ /* 0x000f260000000a00 */
[----:B---3--:R-:W0:Y:S02]  /*0580*/  MUFU.RCP R10, R10 ;  /* 0x0000000a000a7308 */ /* 0x008e240000001000 */
[----:B0-----:R-:W-:-:S06]  /*0590*/  IADD3 R6, PT, PT, R10, 0xffffffe, RZ ;  /* 0x0ffffffe0a067810 */ /* 0x001fcc0007ffe0ff */
[----:B------:R0:W3:Y:S02]  /*05a0*/  F2I.FTZ.U32.TRUNC.NTZ R7, R6 ;  /* 0x0000000600077305 */ /* 0x0000e4000021f000 */
[----:B0-----:R-:W-:Y:S02]  /*05b0*/  IMAD.MOV.U32 R6, RZ, RZ, RZ ;  /* 0x000000ffff067224 */ /* 0x001fe400078e00ff */
[----:B---3--:R-:W-:-:S04]  /*05c0*/  IMAD.MOV R15, RZ, RZ, -R7 ;  /* 0x000000ffff0f7224 */ /* 0x008fc800078e0a07 */
[----:B------:R-:W-:-:S04]  /*05d0*/  IMAD R15, R15, R16, RZ ;  /* 0x000000100f0f7224 */ /* 0x000fc800078e02ff */
[----:B-12-4-:R-:W-:-:S07]  /*05e0*/  IMAD.HI.U32 R15, R7, R15, R6 ;  /* 0x0000000f070f7227 */ /* 0x016fce00078e0006 */
.L_x_3:
[----:B0-----:R-:W-:Y:S02]  /*05f0*/  IABS R6, R8 ;  /* 0x0000000800067213 */ /* 0x001fe40000000000 */
[-C--:B------:R-:W-:Y:S02]  /*0600*/  IABS R7, R0.reuse ;  /* 0x0000000000077213 */ /* 0x080fe40000000000 */
[----:B------:R-:W-:Y:S01]  /*0610*/  IABS R11, R0 ;  /* 0x00000000000b7213 */ /* 0x000fe20000000000 */
[----:B------:R-:W-:Y:S01]  /*0620*/  IMAD.HI.U32 R15, R15, R6, RZ ;  /* 0x000000060f0f7227 */ /* 0x000fe200078e00ff */
[----:B------:R-:W-:Y:S02]  /*0630*/  IADD3 R10, PT, PT, RZ, -R7, RZ ;  /* 0x80000007ff0a7210 */ /* 0x000fe40007ffe0ff */
[----:B------:R-:W-:Y:S02]  /*0640*/  ISETP.GE.AND P1, PT, R8, RZ, PT ;  /* 0x000000ff0800720c */ /* 0x000fe40003f26270 */
[----:B------:R-:W-:Y:S01]  /*0650*/  LOP3.LUT R14, RZ, R0, RZ, 0x33, !PT ;  /* 0x00000000ff0e7212 */ /* 0x000fe200078e33ff */
[----:B------:R-:W-:-:S02]  /*0660*/  IMAD R15, R15, R10, R6 ;  /* 0x0000000a0f0f7224 */ /* 0x000fc400078e0206 */
[----:B------:R-:W-:-:S03]  /*0670*/  IMAD.WIDE R6, R8, 0x4, R2 ;  /* 0x0000000408067825 */ /* 0x000fc600078e0202 */
[----:B------:R-:W-:Y:S02]  /*0680*/  ISETP.GT.U32.AND P0, PT, R16, R15, PT ;  /* 0x0000000f1000720c */ /* 0x000fe40003f04070 */
[----:B------:R-:W2:Y:S11]  /*0690*/  LDG.E R12, desc[UR4][R6.64] ;  /* 0x00000004060c7981 */ /* 0x000eb6000c1e1900 */
[----:B------:R-:W-:-:S05]  /*06a0*/  @!P0 IMAD.IADD R15, R15, 0x1, -R11 ;  /* 0x000000010f0f8824 */ /* 0x000fca00078e0a0b */
[----:B------:R-:W-:-:S13]  /*06b0*/  ISETP.GT.U32.AND P0, PT, R16, R15, PT ;  /* 0x0000000f1000720c */ /* 0x000fda0003f04070 */
[----:B------:R-:W-:Y:S01]  /*06c0*/  @!P0 IMAD.IADD R15, R15, 0x1, -R11 ;  /* 0x000000010f0f8824 */ /* 0x000fe200078e0a0b */
[----:B------:R-:W-:-:S04]  /*06d0*/  ISETP.NE.AND P0, PT, R0, RZ, PT ;  /* 0x000000ff0000720c */ /* 0x000fc80003f05270 */
[----:B------:R-:W-:-:S04]  /*06e0*/  @!P1 IADD3 R15, PT, PT, -R15, RZ, RZ ;  /* 0x000000ff0f0f9210 */ /* 0x000fc80007ffe1ff */
[----:B------:R-:W-:-:S05]  /*06f0*/  SEL R19, R14, R15, !P0 ;  /* 0x0000000f0e137207 */ /* 0x000fca0004000000 */
[----:B------:R-:W-:-:S05]  /*0700*/  IMAD.WIDE R18, R19, 0x4, R4 ;  /* 0x0000000413127825 */ /* 0x000fca00078e0204 */
[----:B------:R0:W2:Y:S01]  /*0710*/  LDG.E R13, desc[UR4][R18.64] ;  /* 0x00000004120d7981 */ /* 0x0000a2000c1e1900 */
[----:B------:R-:W1:Y:S08]  /*0720*/  I2F.RP R20, R11 ;  /* 0x0000000b00147306 */ /* 0x000e700000209400 */
[----:B-1----:R-:W1:Y:S02]  /*0730*/  MUFU.RCP R20, R20 ;  /* 0x0000001400147308 */ /* 0x002e640000001000 */
[----:B-1----:R-:W-:-:S06]  /*0740*/  VIADD R21, R20, 0xffffffe ;  /* 0x0ffffffe14157836 */ /* 0x002fcc0000000000 */
[----:B------:R-:W1:Y:S01]  /*0750*/  F2I.FTZ.U32.TRUNC.NTZ R17, R21 ;  /* 0x0000001500117305 */ /* 0x000e62000021f000 */
[----:B------:R-:W-:Y:S01]  /*0760*/  IMAD.IADD R8, R9, 0x1, R8 ;  /* 0x0000000109087824 */ /* 0x000fe200078e0208 */
[----:B-1----:R-:W-:-:S05]  /*0770*/  IADD3 R16, PT, PT, RZ, -R17, RZ ;  /* 0x80000011ff107210 */ /* 0x002fca0007ffe0ff */
[----:B------:R-:W-:Y:S02]  /*0780*/  IMAD R15, R16, R11, RZ ;  /* 0x0000000b100f7224 */ /* 0x000fe400078e02ff */
[----:B------:R-:W-:Y:S01]  /*0790*/  HFMA2 R16, -RZ, RZ, 0, 0 ;  /* 0x00000000ff107431 */ /* 0x000fe200000001ff */
[----:B------:R-:W-:-:S04]  /*07a0*/  IABS R22, R8 ;  /* 0x0000000800167213 */ /* 0x000fc80000000000 */
[----:B------:R-:W-:-:S04]  /*07b0*/  IMAD.HI.U32 R15, R17, R15, R16 ;  /* 0x0000000f110f7227 */ /* 0x000fc800078e0010 */
[----:B------:R-:W-:-:S04]  /*07c0*/  IMAD.MOV.U32 R16, RZ, RZ, R22 ;  /* 0x000000ffff107224 */ /* 0x000fc800078e0016 */
[----:B------:R-:W-:-:S04]  /*07d0*/  IMAD.HI.U32 R17, R15, R16, RZ ;  /* 0x000000100f117227 */ /* 0x000fc800078e00ff */
[----:B------:R-:W-:Y:S01]  /*07e0*/  IMAD R17, R17, R10, R16 ;  /* 0x0000000a11117224 */ /* 0x000fe200078e0210 */
[----:B------:R-:W-:-:S04]  /*07f0*/  MOV R16, R11 ;  /* 0x0000000b00107202 */ /* 0x000fc80000000f00 */
[----:B------:R-:W-:Y:S02]  /*0800*/  ISETP.GT.U32.AND P1, PT, R16, R17, PT ;  /* 0x000000111000720c */ /* 0x000fe40003f24070 */
[----:B------:R-:W-:-:S11]  /*0810*/  ISETP.GE.AND P2, PT, R8, RZ, PT ;  /* 0x000000ff0800720c */ /* 0x000fd60003f46270 */
[----:B------:R-:W-:-:S05]  /*0820*/  @!P1 IMAD.IADD R17, R17, 0x1, -R11 ;  /* 0x0000000111119824 */ /* 0x000fca00078e0a0b */
[----:B------:R-:W-:-:S13]  /*0830*/  ISETP.GT.U32.AND P1, PT, R16, R17, PT ;  /* 0x000000111000720c */ /* 0x000fda0003f24070 */
[----:B------:R-:W-:-:S05]  /*0840*/  @!P1 IADD3 R17, PT, PT, R17, -R11, RZ ;  /* 0x8000000b11119210 */ /* 0x000fca0007ffe0ff */
[----:B------:R-:W-:-:S05]  /*0850*/  @!P2 IMAD.MOV R17, RZ, RZ, -R17 ;  /* 0x000000ffff11a224 */ /* 0x000fca00078e0a11 */
[----:B0-----:R-:W-:-:S05]  /*0860*/  SEL R19, R14, R17, !P0 ;  /* 0x000000110e137207 */ /* 0x001fca0004000000 */
[----:B------:R-:W-:-:S04]  /*0870*/  IMAD.WIDE R18, R19, 0x4, R4 ;  /* 0x0000000413127825 */ /* 0x000fc800078e0204 */
[----:B--2---:R-:W-:Y:S01]  /*0880*/  FMUL R17, R13, R12 ;  /* 0x0000000c0d117220 */ /* 0x004fe20000400000 */
[----:B------:R-:W-:-:S04]  /*0890*/  IMAD.WIDE R12, R9, 0x4, R6 ;  /* 0x00000004090c7825 */ /* 0x000fc800078e0206 */
[----:B------:R0:W-:Y:S04]  /*08a0*/  STG.E desc[UR4][R6.64], R17 ;  /* 0x0000001106007986 */ /* 0x0001e8000c101904 */
[----:B------:R-:W2:Y:S04]  /*08b0*/  LDG.E R21, desc[UR4][R12.64] ;  /* 0x000000040c157981 */ /* 0x000ea8000c1e1900 */
[----:B------:R1:W2:Y:S01]  /*08c0*/  LDG.E R18, desc[UR4][R18.64] ;  /* 0x0000000412127981 */ /* 0x0002a2000c1e1900 */
[----:B------:R-:W-:-:S04]  /*08d0*/  IADD3 R20, PT, PT, R9, R8, RZ ;  /* 0x0000000809147210 */ /* 0x000fc80007ffe0ff */
[----:B------:R-:W-:-:S05]  /*08e0*/  IABS R8, R20 ;  /* 0x0000001400087213 */ /* 0x000fca0000000000 */
[----:B------:R-:W-:-:S04]  /*08f0*/  IMAD.HI.U32 R23, R15, R8, RZ ;  /* 0x000000080f177227 */ /* 0x000fc800078e00ff */
[----:B------:R-:W-:-:S05]  /*0900*/  IMAD R23, R23, R10, R8 ;  /* 0x0000000a17177224 */ /* 0x000fca00078e0208 */
[----:B------:R-:W-:Y:S02]  /*0910*/  ISETP.GT.U32.AND P1, PT, R16, R23, PT ;  /* 0x000000171000720c */ /* 0x000fe40003f24070 */
[----:B------:R-:W-:-:S11]  /*0920*/  ISETP.GE.AND P2, PT, R20, RZ, PT ;  /* 0x000000ff1400720c */ /* 0x000fd60003f46270 */
[----:B------:R-:W-:-:S05]  /*0930*/  @!P1 IMAD.IADD R23, R23, 0x1, -R11 ;  /* 0x0000000117179824 */ /* 0x000fca00078e0a0b */
[----:B------:R-:W-:-:S13]  /*0940*/  ISETP.GT.U32.AND P1, PT, R16, R23, PT ;  /* 0x000000171000720c */ /* 0x000fda0003f24070 */
[----:B------:R-:W-:-:S05]  /*0950*/  @!P1 IADD3 R23, PT, PT, R23, -R11, RZ ;  /* 0x8000000b17179210 */ /* 0x000fca0007ffe0ff */
[----:B------:R-:W-:-:S05]  /*0960*/  @!P2 IMAD.MOV R23, RZ, RZ, -R23 ;  /* 0x000000ffff17a224 */ /* 0x000fca00078e0a17 */
[----:B-1----:R-:W-:Y:S01]  /*0970*/  SEL R19, R14, R23, !P0 ;  /* 0x000000170e137207 */ /* 0x002fe20004000000 */
[----:B0-----:R-:W-:-:S04]  /*0980*/  IMAD.WIDE R6, R9, 0x4, R12 ;  /* 0x0000000409067825 */ /* 0x001fc800078e020c */
[----:B--2---:R-:W-:Y:S01]  /*0990*/  FMUL R21, R18, R21 ;  /* 0x0000001512157220 */ /* 0x004fe20000400000 */
[----:B------:R-:W-:-:S04]  /*09a0*/  IMAD.WIDE R18, R19, 0x4, R4 ;  /* 0x0000000413127825 */ /* 0x000fc800078e0204 */
[----:B------:R0:W-:Y:S04]  /*09b0*/  STG.E desc[UR4][R12.64], R21 ;  /* 0x000000150c007986 */ /* 0x0001e8000c101904 */
[----:B------:R-:W2:Y:S04]  /*09c0*/  LDG.E R18, desc[UR4][R18.64] ;  /* 0x0000000412127981 */ /* 0x000ea8000c1e1900 */
[----:B------:R-:W2:Y:S01]  /*09d0*/  LDG.E R17, desc[UR4][R6.64] ;  /* 0x0000000406117981 */ /* 0x000ea2000c1e1900 */
        /* <DEDUP_REMOVED lines=10> */
[----:B------:R-:W-:Y:S01]  /*0a80*/  SEL R11, R14, R10, !P0 ;  /* 0x0000000a0e0b7207 */ /* 0x000fe20004000000 */
[----:B0-----:R-:W-:-:S04]  /*0a90*/  IMAD.WIDE R12, R9, 0x4, R6 ;  /* 0x00000004090c7825 */ /* 0x001fc800078e0206 */
[----:B------:R-:W-:-:S04]  /*0aa0*/  IMAD.WIDE R10, R11, 0x4, R4 ;  /* 0x000000040b0a7825 */ /* 0x000fc800078e0204 */
[----:B--2---:R-:W-:-:S05]  /*0ab0*/  FMUL R17, R18, R17 ;  /* 0x0000001112117220 */ /* 0x004fca0000400000 */
[----:B------:R0:W-:Y:S04]  /*0ac0*/  STG.E desc[UR4][R6.64], R17 ;  /* 0x0000001106007986 */ /* 0x0001e8000c101904 */
[----:B------:R-:W2:Y:S04]  /*0ad0*/  LDG.E R10, desc[UR4][R10.64] ;  /* 0x000000040a0a7981 */ /* 0x000ea8000c1e1900 */
[----:B------:R-:W2:Y:S01]  /*0ae0*/  LDG.E R19, desc[UR4][R12.64] ;  /* 0x000000040c137981 */ /* 0x000ea2000c1e1900 */
[----:B------:R-:W-:-:S04]  /*0af0*/  IADD3 R8, PT, PT, R9, R8, RZ ;  /* 0x0000000809087210 */ /* 0x000fc80007ffe0ff */
[----:B------:R-:W-:Y:S01]  /*0b00*/  ISETP.GE.AND P0, PT, R8, UR6, PT ;  /* 0x0000000608007c0c */ /* 0x000fe2000bf06270 */
[----:B--2---:R-:W-:-:S05]  /*0b10*/  FMUL R19, R10, R19 ;  /* 0x000000130a137220 */ /* 0x004fca0000400000 */
[----:B------:R0:W-:Y:S07]  /*0b20*/  STG.E desc[UR4][R12.64], R19 ;  /* 0x000000130c007986 */ /* 0x0001ee000c101904 */
[----:B------:R-:W-:Y:S05]  /*0b30*/  @!P0 BRA `(.L_x_3) ;  /* 0xfffffff800ac8947 */ /* 0x000fea000383ffff */
[----:B------:R-:W-:Y:S05]  /*0b40*/  EXIT ;  /* 0x000000000000794d */ /* 0x000fea0003800000 */
.L_x_4:
[----:B------:R-:W-:-:S00]  /*0b50*/  BRA `(.L_x_4) ;  /* 0xfffffffc00fc7947 */ /* 0x000fc0000383ffff */
[----:B------:R-:W-:-:S00]  /*0b60*/  NOP ;  /* 0x0000000000007918 */ /* 0x000fc00000000000 */
        /* <DEDUP_REMOVED lines=9> */
.L_x_5:


//--------------------- .nv.shared.reserved.0     --------------------------
	.section	.nv.shared.reserved.0,"aw",@nobits
	.weak		__nv_reservedSMEM_offset_0_alias
	.size		__nv_reservedSMEM_offset_0_alias, 0, 64
	.other		__nv_reservedSMEM_offset_0_alias,@"STO_CUDA_RESERVED_SHARED STV_DEFAULT"
__nv_reservedSMEM_offset_0_alias:
	.zero		0
	.zero		64


//--------------------- .nv.constant0._Z12gaussianPassiiPfS_ --------------------------
	.section	.nv.constant0._Z12gaussianPassiiPfS_,"a",@progbits
	.sectionflags	@""
	.align	4
.nv.constant0._Z12gaussianPassiiPfS_:
	.zero		920


//--------------------- SYMBOLS --------------------------

	.type		.nv.reservedSmem.offset0,@object
	.size		.nv.reservedSmem.offset0,0x4
